//
// Generated by NVIDIA NVVM Compiler
//
// Compiler Build ID: CL-36424714
// Cuda compilation tools, release 13.0, V13.0.88
// Based on NVVM 20.0.0
//

.version 9.0
.target sm_100
.address_size 64

	// .globl	_Z9stencil1DPiS_
.const .align 4 .b8 d_weights[12];

.visible .entry _Z9stencil1DPiS_(
	.param .u64 .ptr .align 1 _Z9stencil1DPiS__param_0,
	.param .u64 .ptr .align 1 _Z9stencil1DPiS__param_1
)
{
	.reg .pred 	%p<4>;
	.reg .b32 	%r<19>;
	.reg .b64 	%rd<11>;

	ld.param.u64 	%rd4, [_Z9stencil1DPiS__param_0];
	ld.param.u64 	%rd3, [_Z9stencil1DPiS__param_1];
	cvta.to.global.u64 	%rd1, %rd4;
	mov.u32 	%r1, %tid.x;
	add.s32 	%r2, %r1, -1;
	setp.gt.u32 	%p1, %r2, 7;
	mov.b32 	%r17, 0;
	@%p1 bra 	$L__BB0_2;
	ld.const.u32 	%r10, [d_weights];
	mul.wide.u32 	%rd5, %r2, 4;
	add.s64 	%rd6, %rd1, %rd5;
	ld.global.u32 	%r11, [%rd6];
	mul.lo.s32 	%r17, %r11, %r10;
$L__BB0_2:
	setp.gt.u32 	%p2, %r1, 7;
	mul.wide.u32 	%rd7, %r1, 4;
	add.s64 	%rd2, %rd1, %rd7;
	@%p2 bra 	$L__BB0_4;
	ld.const.u32 	%r12, [d_weights+4];
	ld.global.u32 	%r13, [%rd2];
	mad.lo.s32 	%r17, %r13, %r12, %r17;
$L__BB0_4:
	setp.gt.u32 	%p3, %r1, 6;
	@%p3 bra 	$L__BB0_6;
	ld.const.u32 	%r14, [d_weights+8];
	ld.global.u32 	%r15, [%rd2+4];
	mad.lo.s32 	%r17, %r15, %r14, %r17;
$L__BB0_6:
	cvta.to.global.u64 	%rd8, %rd3;
	add.s64 	%rd10, %rd8, %rd7;
	st.global.u32 	[%rd10], %r17;
	ret;

}


// ===== COMPILED SASS (sm_100) =====

	.target	sm_100

	.elftype	@"ET_EXEC"


//--------------------- .note.nv.tkinfo           --------------------------
	.section	.note.nv.tkinfo,"",@"SHT_NOTE"
	.sectionflags	@"SHF_NOTE_NV_TKINFO"
	.tkinfo
        /*0018*/ 	.word	0x00000002
        /*0030*/ 	.string	""
        /*0030*/ 	.string	"ptxas"
        /*0030*/ 	.string	"Cuda compilation tools, release 13.0, V13.0.88"
        /*0030*/ 	.string	"Build cuda_13.0.r13.0/compiler.36424714_0"
        /*0030*/ 	.string	"-arch sm_100 -m 64 "



//--------------------- .note.nv.cuinfo           --------------------------
	.section	.note.nv.cuinfo,"",@"SHT_NOTE"
	.sectionflags	@"SHF_NOTE_NV_CUINFO"
        /*0018*/ 	.short	0x0002
        /*001a*/ 	.short	0x0064
        /*001c*/ 	.short	0x0082
	.zero		2


//--------------------- .nv.info                  --------------------------
	.section	.nv.info,"",@"SHT_CUDA_INFO"
	.align	4


	//----- nvinfo : EIATTR_REGCOUNT
	.align		4
        /*0000*/ 	.byte	0x04, 0x2f
        /*0002*/ 	.short	(.L_2 - .L_1)
	.align		4
.L_1:
        /*0004*/ 	.word	index@(_Z9stencil1DPiS_)
        /*0008*/ 	.word	0x00000010


	//----- nvinfo : EIATTR_FRAME_SIZE
	.align		4
.L_2:
        /*000c*/ 	.byte	0x04, 0x11
        /*000e*/ 	.short	(.L_4 - .L_3)
	.align		4
.L_3:
        /*0010*/ 	.word	index@(_Z9stencil1DPiS_)
        /*0014*/ 	.word	0x00000000


	//----- nvinfo : EIATTR_MIN_STACK_SIZE
	.align		4
.L_4:
        /*0018*/ 	.byte	0x04, 0x12
        /*001a*/ 	.short	(.L_6 - .L_5)
	.align		4
.L_5:
        /*001c*/ 	.word	index@(_Z9stencil1DPiS_)
        /*0020*/ 	.word	0x00000000
.L_6:


//--------------------- .nv.compat                --------------------------
	.section	.nv.compat,"",@"SHT_CUDA_COMPAT_INFO"
	.align	4
        /*0000*/ 	.byte	0x02, 0x09, 0x00, 0x00, 0x02, 0x02, 0x01, 0x00, 0x02, 0x05, 0x05, 0x00, 0x03, 0x07, 0x01, 0x01
        /*0010*/ 	.byte	0x02, 0x03, 0x00, 0x00, 0x02, 0x06, 0x01, 0x00, 0x04, 0x0b, 0x08, 0x00, 0x09, 0x00, 0x00, 0x00
        /*0020*/ 	.byte	0x00, 0x00, 0x00, 0x00


//--------------------- .nv.info._Z9stencil1DPiS_ --------------------------
	.section	.nv.info._Z9stencil1DPiS_,"",@"SHT_CUDA_INFO"
	.sectionflags	@""
	.align	4


	//----- nvinfo : EIATTR_CUDA_API_VERSION
	.align		4
        /*0000*/ 	.byte	0x04, 0x37
        /*0002*/ 	.short	(.L_8 - .L_7)
.L_7:
        /*0004*/ 	.word	0x00000082


	//----- nvinfo : EIATTR_KPARAM_INFO
	.align		4
.L_8:
        /*0008*/ 	.byte	0x04, 0x17
        /*000a*/ 	.short	(.L_10 - .L_9)
.L_9:
        /*000c*/ 	.word	0x00000000
        /*0010*/ 	.short	0x0001
        /*0012*/ 	.short	0x0008
        /*0014*/ 	.byte	0x00, 0xf5, 0x21, 0x00


	//----- nvinfo : EIATTR_KPARAM_INFO
	.align		4
.L_10:
        /*0018*/ 	.byte	0x04, 0x17
        /*001a*/ 	.short	(.L_12 - .L_11)
.L_11:
        /*001c*/ 	.word	0x00000000
        /*0020*/ 	.short	0x0000
        /*0022*/ 	.short	0x0000
        /*0024*/ 	.byte	0x00, 0xf5, 0x21, 0x00


	//----- nvinfo : EIATTR_SPARSE_MMA_MASK
	.align		4
.L_12:
        /*0028*/ 	.byte	0x03, 0x50
        /*002a*/ 	.short	0x0000


	//----- nvinfo : EIATTR_MAXREG_COUNT
	.align		4
        /*002c*/ 	.byte	0x03, 0x1b
        /*002e*/ 	.short	0x00ff


	//----- nvinfo : EIATTR_MERCURY_ISA_VERSION
	.align		4
        /*0030*/ 	.byte	0x03, 0x5f
        /*0032*/ 	.short	0x0101


	//----- nvinfo : EIATTR_VRC_CTA_INIT_COUNT
	.align		4
        /*0034*/ 	.byte	0x02, 0x4a
	.zero		1
	.zero		1


	//----- nvinfo : EIATTR_EXIT_INSTR_OFFSETS
	.align		4
        /*0038*/ 	.byte	0x04, 0x1c
        /*003a*/ 	.short	(.L_14 - .L_13)


	//   ....[0]....
.L_13:
        /*003c*/ 	.word	0x00000170


	//----- nvinfo : EIATTR_CBANK_PARAM_SIZE
	.align		4
.L_14:
        /*0040*/ 	.byte	0x03, 0x19
        /*0042*/ 	.short	0x0010


	//----- nvinfo : EIATTR_PARAM_CBANK
	.align		4
        /*0044*/ 	.byte	0x04, 0x0a
        /*0046*/ 	.short	(.L_16 - .L_15)
	.align		4
.L_15:
        /*0048*/ 	.word	index@(.nv.constant0._Z9stencil1DPiS_)
        /*004c*/ 	.short	0x0380
        /*004e*/ 	.short	0x0010


	//----- nvinfo : EIATTR_SW_WAR
	.align		4
.L_16:
        /*0050*/ 	.byte	0x04, 0x36
        /*0052*/ 	.short	(.L_18 - .L_17)
.L_17:
        /*0054*/ 	.word	0x00000008
.L_18:


//--------------------- .nv.callgraph             --------------------------
	.section	.nv.callgraph,"",@"SHT_CUDA_CALLGRAPH"
	.align	4
	.sectionentsize	8
	.align		4
        /*0000*/ 	.word	0x00000000
	.align		4
        /*0004*/ 	.word	0xffffffff
	.align		4
        /*0008*/ 	.word	0x00000000
	.align		4
        /*000c*/ 	.word	0xfffffffe
	.align		4
        /*0010*/ 	.word	0x00000000
	.align		4
        /*0014*/ 	.word	0xfffffffd
	.align		4
        /*0018*/ 	.word	0x00000000
	.align		4
        /*001c*/ 	.word	0xfffffffc


//--------------------- .nv.constant3             --------------------------
	.section	.nv.constant3,"a",@progbits
	.align	4
.nv.constant3:
	.type		d_weights,@object
	.size		d_weights,(.L_0 - d_weights)
d_weights:
	.zero		12
.L_0:


//--------------------- .text._Z9stencil1DPiS_    --------------------------
	.section	.text._Z9stencil1DPiS_,"ax",@progbits
	.align	128
        .global         _Z9stencil1DPiS_
        .type           _Z9stencil1DPiS_,@function
        .size           _Z9stencil1DPiS_,(.L_x_1 - _Z9stencil1DPiS_)
        .other          _Z9stencil1DPiS_,@"STO_CUDA_ENTRY STV_DEFAULT"
_Z9stencil1DPiS_:
.text._Z9stencil1DPiS_:
[----:B------:R-:W-:Y:S01]  /*0000*/  LDC R1, c[0x0][0x37c] ;  /* 0x0000df00ff017b82 */ /* 0x000fe20000000800 */
[----:B------:R-:W0:Y:S07]  /*0010*/  S2R R11, SR_TID.X ;  /* 0x00000000000b7919 */ /* 0x000e2e0000002100 */
[----:B------:R-:W1:Y:S01]  /*0020*/  LDC.64 R4, c[0x0][0x380] ;  /* 0x0000e000ff047b82 */ /* 0x000e620000000a00 */
[----:B------:R-:W2:Y:S07]  /*0030*/  LDCU.64 UR4, c[0x0][0x358] ;  /* 0x00006b00ff0477ac */ /* 0x000eae0008000a00 */
[----:B------:R-:W3:Y:S01]  /*0040*/  LDC.64 R6, c[0x0][0x388] ;  /* 0x0000e200ff067b82 */ /* 0x000ee20000000a00 */
[----:B0-----:R-:W-:-:S02]  /*0050*/  IADD3 R3, PT, PT, R11, -0x1, RZ ;  /* 0xffffffff0b037810 */ /* 0x001fc40007ffe0ff */
[----:B------:R-:W-:Y:S02]  /*0060*/  ISETP.GT.U32.AND P1, PT, R11, 0x7, PT ;  /* 0x000000070b00780c */ /* 0x000fe40003f24070 */
[----:B------:R-:W-:Y:S02]  /*0070*/  ISETP.GT.U32.AND P0, PT, R3, 0x7, PT ;  /* 0x000000070300780c */ /* 0x000fe40003f04070 */
[----:B------:R-:W-:-:S09]  /*0080*/  ISETP.GT.U32.AND P2, PT, R11, 0x6, PT ;  /* 0x000000060b00780c */ /* 0x000fd20003f44070 */
[----:B------:R-:W0:Y:S02]  /*0090*/  @!P1 LDC R10, c[0x3][0x4] ;  /* 0x00c00100ff0a9b82 */ /* 0x000e240000000800 */
[----:B-1----:R-:W-:-:S04]  /*00a0*/  @!P0 IMAD.WIDE.U32 R2, R3, 0x4, R4 ;  /* 0x0000000403028825 */ /* 0x002fc800078e0004 */
[----:B------:R-:W-:Y:S02]  /*00b0*/  IMAD.WIDE.U32 R4, R11, 0x4, R4 ;  /* 0x000000040b047825 */ /* 0x000fe400078e0004 */
[----:B--2---:R-:W2:Y:S01]  /*00c0*/  @!P0 LDG.E R2, desc[UR4][R2.64] ;  /* 0x0000000402028981 */ /* 0x004ea2000c1e1900 */
[----:B------:R-:W2:Y:S03]  /*00d0*/  @!P0 LDC R13, c[0x3][RZ] ;  /* 0x00c00000ff0d8b82 */ /* 0x000ea60000000800 */
[----:B------:R-:W0:Y:S04]  /*00e0*/  @!P1 LDG.E R0, desc[UR4][R4.64] ;  /* 0x0000000404009981 */ /* 0x000e28000c1e1900 */
[----:B------:R-:W4:Y:S01]  /*00f0*/  @!P2 LDG.E R8, desc[UR4][R4.64+0x4] ;  /* 0x000004040408a981 */ /* 0x000f22000c1e1900 */
[----:B------:R-:W4:Y:S01]  /*0100*/  @!P2 LDC R12, c[0x3][0x8] ;  /* 0x00c00200ff0cab82 */ /* 0x000f220000000800 */
[----:B------:R-:W-:-:S02]  /*0110*/  HFMA2 R9, -RZ, RZ, 0, 0 ;  /* 0x00000000ff097431 */ /* 0x000fc400000001ff */
[----:B---3--:R-:W-:-:S04]  /*0120*/  IMAD.WIDE.U32 R6, R11, 0x4, R6 ;  /* 0x000000040b067825 */ /* 0x008fc800078e0006 */
[----:B--2---:R-:W-:-:S04]  /*0130*/  @!P0 IMAD R9, R2, R13, RZ ;  /* 0x0000000d02098224 */ /* 0x004fc800078e02ff */
[----:B0-----:R-:W-:-:S04]  /*0140*/  @!P1 IMAD R9, R0, R10, R9 ;  /* 0x0000000a00099224 */ /* 0x001fc800078e0209 */
[----:B----4-:R-:W-:-:S05]  /*0150*/  @!P2 IMAD R9, R8, R12, R9 ;  /* 0x0000000c0809a224 */ /* 0x010fca00078e0209 */
[----:B------:R-:W-:Y:S01]  /*0160*/  STG.E desc[UR4][R6.64], R9 ;  /* 0x0000000906007986 */ /* 0x000fe2000c101904 */
[----:B------:R-:W-:Y:S05]  /*0170*/  EXIT ;  /* 0x000000000000794d */ /* 0x000fea0003800000 */
.L_x_0:
[----:B------:R-:W-:-:S00]  /*0180*/  BRA `(.L_x_0) ;  /* 0xfffffffc00fc7947 */ /* 0x000fc0000383ffff */
[----:B------:R-:W-:-:S00]  /*0190*/  NOP ;  /* 0x0000000000007918 */ /* 0x000fc00000000000 */
        /* <DEDUP_REMOVED lines=14> */
.L_x_1:


//--------------------- .nv.shared.reserved.0     --------------------------
	.section	.nv.shared.reserved.0,"aw",@nobits
	.weak		__nv_reservedSMEM_offset_0_alias
	.size		__nv_reservedSMEM_offset_0_alias, 0, 64
	.other		__nv_reservedSMEM_offset_0_alias,@"STO_CUDA_RESERVED_SHARED STV_DEFAULT"
__nv_reservedSMEM_offset_0_alias:
	.zero		0
	.zero		64


//--------------------- .nv.constant0._Z9stencil1DPiS_ --------------------------
	.section	.nv.constant0._Z9stencil1DPiS_,"a",@progbits
	.sectionflags	@""
	.align	4
.nv.constant0._Z9stencil1DPiS_:
	.zero		912


//--------------------- SYMBOLS --------------------------

	.type		.nv.reservedSmem.offset0,@object
	.size		.nv.reservedSmem.offset0,0x4
